//
// Generated by NVIDIA NVVM Compiler
//
// Compiler Build ID: CL-36424714
// Cuda compilation tools, release 13.0, V13.0.88
// Based on NVVM 20.0.0
//

.version 9.0
.target sm_100
.address_size 64

	// .globl	_Z11assign_zeroPi

.visible .entry _Z11assign_zeroPi(
	.param .u64 .ptr .align 1 _Z11assign_zeroPi_param_0
)
{
	.reg .b32 	%r<3>;
	.reg .b64 	%rd<5>;

	ld.param.u64 	%rd1, [_Z11assign_zeroPi_param_0];
	cvta.to.global.u64 	%rd2, %rd1;
	mov.u32 	%r1, %tid.x;
	mul.wide.u32 	%rd3, %r1, 4;
	add.s64 	%rd4, %rd2, %rd3;
	mov.b32 	%r2, 0;
	st.global.u32 	[%rd4], %r2;
	ret;

}


// ===== COMPILED SASS (sm_100) =====

	.target	sm_100

	.elftype	@"ET_EXEC"


//--------------------- .note.nv.tkinfo           --------------------------
	.section	.note.nv.tkinfo,"",@"SHT_NOTE"
	.sectionflags	@"SHF_NOTE_NV_TKINFO"
	.tkinfo
        /*0018*/ 	.word	0x00000002
        /*0030*/ 	.string	""
        /*0030*/ 	.string	"ptxas"
        /*0030*/ 	.string	"Cuda compilation tools, release 13.0, V13.0.88"
        /*0030*/ 	.string	"Build cuda_13.0.r13.0/compiler.36424714_0"
        /*0030*/ 	.string	"-arch sm_100 -m 64 "



//--------------------- .note.nv.cuinfo           --------------------------
	.section	.note.nv.cuinfo,"",@"SHT_NOTE"
	.sectionflags	@"SHF_NOTE_NV_CUINFO"
        /*0018*/ 	.short	0x0002
        /*001a*/ 	.short	0x0064
        /*001c*/ 	.short	0x0082
	.zero		2


//--------------------- .nv.info                  --------------------------
	.section	.nv.info,"",@"SHT_CUDA_INFO"
	.align	4


	//----- nvinfo : EIATTR_REGCOUNT
	.align		4
        /*0000*/ 	.byte	0x04, 0x2f
        /*0002*/ 	.short	(.L_1 - .L_0)
	.align		4
.L_0:
        /*0004*/ 	.word	index@(_Z11assign_zeroPi)
        /*0008*/ 	.word	0x00000008


	//----- nvinfo : EIATTR_FRAME_SIZE
	.align		4
.L_1:
        /*000c*/ 	.byte	0x04, 0x11
        /*000e*/ 	.short	(.L_3 - .L_2)
	.align		4
.L_2:
        /*0010*/ 	.word	index@(_Z11assign_zeroPi)
        /*0014*/ 	.word	0x00000000


	//----- nvinfo : EIATTR_MIN_STACK_SIZE
	.align		4
.L_3:
        /*0018*/ 	.byte	0x04, 0x12
        /*001a*/ 	.short	(.L_5 - .L_4)
	.align		4
.L_4:
        /*001c*/ 	.word	index@(_Z11assign_zeroPi)
        /*0020*/ 	.word	0x00000000
.L_5:


//--------------------- .nv.compat                --------------------------
	.section	.nv.compat,"",@"SHT_CUDA_COMPAT_INFO"
	.align	4
        /*0000*/ 	.byte	0x02, 0x09, 0x00, 0x00, 0x02, 0x02, 0x01, 0x00, 0x02, 0x05, 0x05, 0x00, 0x03, 0x07, 0x01, 0x01
        /*0010*/ 	.byte	0x02, 0x03, 0x00, 0x00, 0x02, 0x06, 0x01, 0x00, 0x04, 0x0b, 0x08, 0x00, 0x09, 0x00, 0x00, 0x00
        /*0020*/ 	.byte	0x00, 0x00, 0x00, 0x00


//--------------------- .nv.info._Z11assign_zeroPi --------------------------
	.section	.nv.info._Z11assign_zeroPi,"",@"SHT_CUDA_INFO"
	.sectionflags	@""
	.align	4


	//----- nvinfo : EIATTR_CUDA_API_VERSION
	.align		4
        /*0000*/ 	.byte	0x04, 0x37
        /*0002*/ 	.short	(.L_7 - .L_6)
.L_6:
        /*0004*/ 	.word	0x00000082


	//----- nvinfo : EIATTR_KPARAM_INFO
	.align		4
.L_7:
        /*0008*/ 	.byte	0x04, 0x17
        /*000a*/ 	.short	(.L_9 - .L_8)
.L_8:
        /*000c*/ 	.word	0x00000000
        /*0010*/ 	.short	0x0000
        /*0012*/ 	.short	0x0000
        /*0014*/ 	.byte	0x00, 0xf5, 0x21, 0x00


	//----- nvinfo : EIATTR_SPARSE_MMA_MASK
	.align		4
.L_9:
        /*0018*/ 	.byte	0x03, 0x50
        /*001a*/ 	.short	0x0000


	//----- nvinfo : EIATTR_MAXREG_COUNT
	.align		4
        /*001c*/ 	.byte	0x03, 0x1b
        /*001e*/ 	.short	0x00ff


	//----- nvinfo : EIATTR_MERCURY_ISA_VERSION
	.align		4
        /*0020*/ 	.byte	0x03, 0x5f
        /*0022*/ 	.short	0x0101


	//----- nvinfo : EIATTR_VRC_CTA_INIT_COUNT
	.align		4
        /*0024*/ 	.byte	0x02, 0x4a
	.zero		1
	.zero		1


	//----- nvinfo : EIATTR_EXIT_INSTR_OFFSETS
	.align		4
        /*0028*/ 	.byte	0x04, 0x1c
        /*002a*/ 	.short	(.L_11 - .L_10)


	//   ....[0]....
.L_10:
        /*002c*/ 	.word	0x00000060


	//----- nvinfo : EIATTR_CBANK_PARAM_SIZE
	.align		4
.L_11:
        /*0030*/ 	.byte	0x03, 0x19
        /*0032*/ 	.short	0x0008


	//----- nvinfo : EIATTR_PARAM_CBANK
	.align		4
        /*0034*/ 	.byte	0x04, 0x0a
        /*0036*/ 	.short	(.L_13 - .L_12)
	.align		4
.L_12:
        /*0038*/ 	.word	index@(.nv.constant0._Z11assign_zeroPi)
        /*003c*/ 	.short	0x0380
        /*003e*/ 	.short	0x0008


	//----- nvinfo : EIATTR_SW_WAR
	.align		4
.L_13:
        /*0040*/ 	.byte	0x04, 0x36
        /*0042*/ 	.short	(.L_15 - .L_14)
.L_14:
        /*0044*/ 	.word	0x00000008
.L_15:


//--------------------- .nv.callgraph             --------------------------
	.section	.nv.callgraph,"",@"SHT_CUDA_CALLGRAPH"
	.align	4
	.sectionentsize	8
	.align		4
        /*0000*/ 	.word	0x00000000
	.align		4
        /*0004*/ 	.word	0xffffffff
	.align		4
        /*0008*/ 	.word	0x00000000
	.align		4
        /*000c*/ 	.word	0xfffffffe
	.align		4
        /*0010*/ 	.word	0x00000000
	.align		4
        /*0014*/ 	.word	0xfffffffd
	.align		4
        /*0018*/ 	.word	0x00000000
	.align		4
        /*001c*/ 	.word	0xfffffffc


//--------------------- .text._Z11assign_zeroPi   --------------------------
	.section	.text._Z11assign_zeroPi,"ax",@progbits
	.align	128
        .global         _Z11assign_zeroPi
        .type           _Z11assign_zeroPi,@function
        .size           _Z11assign_zeroPi,(.L_x_1 - _Z11assign_zeroPi)
        .other          _Z11assign_zeroPi,@"STO_CUDA_ENTRY STV_DEFAULT"
_Z11assign_zeroPi:
.text._Z11assign_zeroPi:
[----:B------:R-:W-:Y:S01]  /*0000*/  LDC R1, c[0x0][0x37c] ;  /* 0x0000df00ff017b82 */ /* 0x000fe20000000800 */
[----:B------:R-:W0:Y:S07]  /*0010*/  S2R R5, SR_TID.X ;  /* 0x0000000000057919 */ /* 0x000e2e0000002100 */
[----:B------:R-:W0:Y:S01]  /*0020*/  LDC.64 R2, c[0x0][0x380] ;  /* 0x0000e000ff027b82 */ /* 0x000e220000000a00 */
[----:B------:R-:W1:Y:S01]  /*0030*/  LDCU.64 UR4, c[0x0][0x358] ;  /* 0x00006b00ff0477ac */ /* 0x000e620008000a00 */
[----:B0-----:R-:W-:-:S05]  /*0040*/  IMAD.WIDE.U32 R2, R5, 0x4, R2 ;  /* 0x0000000405027825 */ /* 0x001fca00078e0002 */
[----:B-1----:R-:W-:Y:S01]  /*0050*/  STG.E desc[UR4][R2.64], RZ ;  /* 0x000000ff02007986 */ /* 0x002fe2000c101904 */
[----:B------:R-:W-:Y:S05]  /*0060*/  EXIT ;  /* 0x000000000000794d */ /* 0x000fea0003800000 */
.L_x_0:
[----:B------:R-:W-:-:S00]  /*0070*/  BRA `(.L_x_0) ;  /* 0xfffffffc00fc7947 */ /* 0x000fc0000383ffff */
[----:B------:R-:W-:-:S00]  /*0080*/  NOP ;  /* 0x0000000000007918 */ /* 0x000fc00000000000 */
[----:B------:R-:W-:-:S00]  /*0090*/  NOP ;  /* 0x0000000000007918 */ /* 0x000fc00000000000 */
[----:B------:R-:W-:-:S00]  /*00a0*/  NOP ;  /* 0x0000000000007918 */ /* 0x000fc00000000000 */
[----:B------:R-:W-:-:S00]  /*00b0*/  NOP ;  /* 0x0000000000007918 */ /* 0x000fc00000000000 */
[----:B------:R-:W-:-:S00]  /*00c0*/  NOP ;  /* 0x0000000000007918 */ /* 0x000fc00000000000 */
[----:B------:R-:W-:-:S00]  /*00d0*/  NOP ;  /* 0x0000000000007918 */ /* 0x000fc00000000000 */
[----:B------:R-:W-:-:S00]  /*00e0*/  NOP ;  /* 0x0000000000007918 */ /* 0x000fc00000000000 */
[----:B------:R-:W-:-:S00]  /*00f0*/  NOP ;  /* 0x0000000000007918 */ /* 0x000fc00000000000 */
.L_x_1:


//--------------------- .nv.shared.reserved.0     --------------------------
	.section	.nv.shared.reserved.0,"aw",@nobits
	.weak		__nv_reservedSMEM_offset_0_alias
	.size		__nv_reservedSMEM_offset_0_alias, 0, 64
	.other		__nv_reservedSMEM_offset_0_alias,@"STO_CUDA_RESERVED_SHARED STV_DEFAULT"
__nv_reservedSMEM_offset_0_alias:
	.zero		0
	.zero		64


//--------------------- .nv.constant0._Z11assign_zeroPi --------------------------
	.section	.nv.constant0._Z11assign_zeroPi,"a",@progbits
	.sectionflags	@""
	.align	4
.nv.constant0._Z11assign_zeroPi:
	.zero		904


//--------------------- SYMBOLS --------------------------

	.type		.nv.reservedSmem.offset0,@object
	.size		.nv.reservedSmem.offset0,0x4
